	.headerflags	@"EF_CUDA_TEXMODE_UNIFIED EF_CUDA_64BIT_ADDRESS EF_CUDA_ACCELERATORS EF_CUDA_SM90 EF_CUDA_VIRTUAL_SM(EF_CUDA_SM90)"
	.elftype	@"ET_EXEC"


//--------------------- .nv.info                  --------------------------
	.section	.nv.info,"",@"SHT_CUDA_INFO"
	.align	4


	//----- nvinfo : EIATTR_REGCOUNT
	.align		4
        /*0000*/ 	.byte	0x04, 0x2f
        /*0002*/ 	.short	(.L_1 - .L_0)
	.align		4
.L_0:
        /*0004*/ 	.word	index@(triton_poi_fused_cat_27)
        /*0008*/ 	.word	0x0000000c


	//----- nvinfo : EIATTR_MIN_STACK_SIZE
	.align		4
.L_1:
        /*000c*/ 	.byte	0x04, 0x12
        /*000e*/ 	.short	(.L_3 - .L_2)
	.align		4
.L_2:
        /*0010*/ 	.word	index@(triton_poi_fused_cat_27)
        /*0014*/ 	.word	0x00000000


	//----- nvinfo : EIATTR_FRAME_SIZE
	.align		4
.L_3:
        /*0018*/ 	.byte	0x04, 0x11
        /*001a*/ 	.short	(.L_5 - .L_4)
	.align		4
.L_4:
        /*001c*/ 	.word	index@(triton_poi_fused_cat_27)
        /*0020*/ 	.word	0x00000000


	//----- nvinfo : EIATTR_MIN_STACK_SIZE
	.align		4
.L_5:
        /*0024*/ 	.byte	0x04, 0x12
        /*0026*/ 	.short	(.L_7 - .L_6)
	.align		4
.L_6:
        /*0028*/ 	.word	index@(triton_poi_fused_cat_27)
        /*002c*/ 	.word	0x00000000
.L_7:


//--------------------- .nv.info.triton_poi_fused_cat_27 --------------------------
	.section	.nv.info.triton_poi_fused_cat_27,"",@"SHT_CUDA_INFO"
	.sectionflags	@""
	.align	4


	//----- nvinfo : EIATTR_CUDA_API_VERSION
	.align		4
        /*0000*/ 	.byte	0x04, 0x37
        /*0002*/ 	.short	(.L_9 - .L_8)
.L_8:
        /*0004*/ 	.word	0x0000007c


	//----- nvinfo : EIATTR_KPARAM_INFO
	.align		4
.L_9:
        /*0008*/ 	.byte	0x04, 0x17
        /*000a*/ 	.short	(.L_11 - .L_10)
.L_10:
        /*000c*/ 	.word	0x00000000
        /*0010*/ 	.short	0x0002
        /*0012*/ 	.short	0x0010
        /*0014*/ 	.byte	0x00, 0xf0, 0x11, 0x00


	//----- nvinfo : EIATTR_KPARAM_INFO
	.align		4
.L_11:
        /*0018*/ 	.byte	0x04, 0x17
        /*001a*/ 	.short	(.L_13 - .L_12)
.L_12:
        /*001c*/ 	.word	0x00000000
        /*0020*/ 	.short	0x0001
        /*0022*/ 	.short	0x0008
        /*0024*/ 	.byte	0x00, 0xf4, 0x21, 0x00


	//----- nvinfo : EIATTR_KPARAM_INFO
	.align		4
.L_13:
        /*0028*/ 	.byte	0x04, 0x17
        /*002a*/ 	.short	(.L_15 - .L_14)
.L_14:
        /*002c*/ 	.word	0x00000000
        /*0030*/ 	.short	0x0000
        /*0032*/ 	.short	0x0000
        /*0034*/ 	.byte	0x00, 0xf4, 0x21, 0x00


	//----- nvinfo : EIATTR_SPARSE_MMA_MASK
	.align		4
.L_15:
        /*0038*/ 	.byte	0x03, 0x50
        /*003a*/ 	.short	0x0000


	//----- nvinfo : EIATTR_MAXREG_COUNT
	.align		4
        /*003c*/ 	.byte	0x03, 0x1b
        /*003e*/ 	.short	0x00ff


	//----- nvinfo : EIATTR_EXIT_INSTR_OFFSETS
	.align		4
        /*0040*/ 	.byte	0x04, 0x1c
        /*0042*/ 	.short	(.L_17 - .L_16)


	//   ....[0]....
.L_16:
        /*0044*/ 	.word	0x00000120


	//----- nvinfo : EIATTR_REQNTID
	.align		4
.L_17:
        /*0048*/ 	.byte	0x04, 0x10
        /*004a*/ 	.short	(.L_19 - .L_18)
.L_18:
        /*004c*/ 	.word	0x00000100
        /*0050*/ 	.word	0x00000001
        /*0054*/ 	.word	0x00000001


	//----- nvinfo : EIATTR_CBANK_PARAM_SIZE
	.align		4
.L_19:
        /*0058*/ 	.byte	0x03, 0x19
        /*005a*/ 	.short	0x0014


	//----- nvinfo : EIATTR_PARAM_CBANK
	.align		4
        /*005c*/ 	.byte	0x04, 0x0a
        /*005e*/ 	.short	(.L_21 - .L_20)
	.align		4
.L_20:
        /*0060*/ 	.word	index@(.nv.constant0.triton_poi_fused_cat_27)
        /*0064*/ 	.short	0x0210
        /*0066*/ 	.short	0x0014


	//----- nvinfo : EIATTR_SW_WAR
	.align		4
.L_21:
        /*0068*/ 	.byte	0x04, 0x36
        /*006a*/ 	.short	(.L_23 - .L_22)
.L_22:
        /*006c*/ 	.word	0x00000008
.L_23:


//--------------------- .nv.callgraph             --------------------------
	.section	.nv.callgraph,"",@"SHT_CUDA_CALLGRAPH"
	.align	4
	.sectionentsize	8
	.align		4
        /*0000*/ 	.word	0x00000000
	.align		4
        /*0004*/ 	.word	0xffffffff
	.align		4
        /*0008*/ 	.word	0x00000000
	.align		4
        /*000c*/ 	.word	0xfffffffe
	.align		4
        /*0010*/ 	.word	0x00000000
	.align		4
        /*0014*/ 	.word	0xfffffffd
	.align		4
        /*0018*/ 	.word	0x00000000
	.align		4
        /*001c*/ 	.word	0xfffffffc


//--------------------- .text.triton_poi_fused_cat_27 --------------------------
	.section	.text.triton_poi_fused_cat_27,"ax",@progbits
	.align	128
        .global         triton_poi_fused_cat_27
        .type           triton_poi_fused_cat_27,@function
        .size           triton_poi_fused_cat_27,(.L_x_1 - triton_poi_fused_cat_27)
        .other          triton_poi_fused_cat_27,@"STO_CUDA_ENTRY STV_DEFAULT"
triton_poi_fused_cat_27:
.text.triton_poi_fused_cat_27:
[----:B------:R-:W-:Y:S01]  /*0000*/  LDC R1, c[0x0][0x28] ;  /* 0x00000a00ff017b82 */ /* 0x000fe20000000800 */
[----:B------:R-:W1:Y:S07]  /*0010*/  S2R R0, SR_TID.X ;  /* 0x0000000000007919 */ /* 0x000e6e0000002100 */
[----:B------:R-:W2:Y:S01]  /*0020*/  LDC.64 R2, c[0x0][0x210] ;  /* 0x00008400ff027b82 */ /* 0x000ea20000000a00 */
[----:B------:R-:W-:Y:S01]  /*0030*/  ULDC.64 UR4, c[0x0][0x208] ;  /* 0x0000820000047ab9 */ /* 0x000fe20000000a00 */
[----:B------:R-:W3:Y:S06]  /*0040*/  S2R R7, SR_CTAID.X ;  /* 0x0000000000077919 */ /* 0x000eec0000002500 */
[----:B------:R-:W4:Y:S01]  /*0050*/  LDC.64 R4, c[0x0][0x218] ;  /* 0x00008600ff047b82 */ /* 0x000f220000000a00 */
[----:B-1----:R-:W-:-:S04]  /*0060*/  SHF.L.U32 R0, R0, 0x1, RZ ;  /* 0x0000000100007819 */ /* 0x002fc800000006ff */
[----:B------:R-:W-:-:S04]  /*0070*/  LOP3.LUT R0, R0, 0x1fe, RZ, 0xc0, !PT ;  /* 0x000001fe00007812 */ /* 0x000fc800078ec0ff */
[----:B---3--:R-:W-:-:S05]  /*0080*/  LEA R7, R7, R0, 0x9 ;  /* 0x0000000007077211 */ /* 0x008fca00078e48ff */
[----:B--2---:R-:W-:-:S06]  /*0090*/  IMAD.WIDE R2, R7, 0x4, R2 ;  /* 0x0000000407027825 */ /* 0x004fcc00078e0202 */
[----:B------:R-:W2:Y:S01]  /*00a0*/  LDG.E.64 R2, desc[UR4][R2.64] ;  /* 0x0000000402027981 */ /* 0x000ea2000c1e1b00 */
[----:B------:R-:W-:-:S05]  /*00b0*/  IMAD.HI R0, R7, 0x2aaaaaab, RZ ;  /* 0x2aaaaaab07007827 */ /* 0x000fca00078e02ff */
[----:B------:R-:W-:-:S04]  /*00c0*/  SHF.R.U32.HI R9, RZ, 0x1f, R0 ;  /* 0x0000001fff097819 */ /* 0x000fc80000011600 */
[----:B------:R-:W-:-:S05]  /*00d0*/  LEA.HI.SX32 R0, R0, R9, 0x13 ;  /* 0x0000000900007211 */ /* 0x000fca00078f9aff */
[----:B------:R-:W-:-:S04]  /*00e0*/  IMAD R7, R0, -0xc000, R7 ;  /* 0xffff400000077824 */ /* 0x000fc800078e0207 */
[----:B------:R-:W-:-:S04]  /*00f0*/  IMAD R7, R0, 0xd8000, R7 ;  /* 0x000d800000077824 */ /* 0x000fc800078e0207 */
[----:B----4-:R-:W-:-:S05]  /*0100*/  IMAD.WIDE R4, R7, 0x4, R4 ;  /* 0x0000000407047825 */ /* 0x010fca00078e0204 */
[----:B--2---:R-:W-:Y:S01]  /*0110*/  STG.E.64 desc[UR4][R4.64], R2 ;  /* 0x0000000204007986 */ /* 0x004fe2000c101b04 */
[----:B------:R-:W-:Y:S05]  /*0120*/  EXIT ;  /* 0x000000000000794d */ /* 0x000fea0003800000 */
.L_x_0:
[----:B------:R-:W-:-:S00]  /*0130*/  BRA `(.L_x_0) ;  /* 0xfffffffc00fc7947 */ /* 0x000fc0000383ffff */
[----:B------:R-:W-:-:S00]  /*0140*/  NOP ;  /* 0x0000000000007918 */ /* 0x000fc00000000000 */
        /* <DEDUP_REMOVED lines=11> */
.L_x_1:


//--------------------- .nv.constant0.triton_poi_fused_cat_27 --------------------------
	.section	.nv.constant0.triton_poi_fused_cat_27,"a",@progbits
	.sectionflags	@""
	.align	4
.nv.constant0.triton_poi_fused_cat_27:
	.zero		548
